//
// Generated by NVIDIA NVVM Compiler
//
// Compiler Build ID: CL-36424714
// Cuda compilation tools, release 13.0, V13.0.88
// Based on NVVM 20.0.0
//

.version 9.0
.target sm_100
.address_size 64

	// .globl	_Z21mandel_kernel_groupedffffPiiiim

.visible .entry _Z21mandel_kernel_groupedffffPiiiim(
	.param .f32 _Z21mandel_kernel_groupedffffPiiiim_param_0,
	.param .f32 _Z21mandel_kernel_groupedffffPiiiim_param_1,
	.param .f32 _Z21mandel_kernel_groupedffffPiiiim_param_2,
	.param .f32 _Z21mandel_kernel_groupedffffPiiiim_param_3,
	.param .u64 .ptr .align 1 _Z21mandel_kernel_groupedffffPiiiim_param_4,
	.param .u32 _Z21mandel_kernel_groupedffffPiiiim_param_5,
	.param .u32 _Z21mandel_kernel_groupedffffPiiiim_param_6,
	.param .u32 _Z21mandel_kernel_groupedffffPiiiim_param_7,
	.param .u64 _Z21mandel_kernel_groupedffffPiiiim_param_8
)
{
	.reg .pred 	%p<7>;
	.reg .b32 	%r<38>;
	.reg .b32 	%f<20>;
	.reg .b64 	%rd<12>;

	ld.param.f32 	%f9, [_Z21mandel_kernel_groupedffffPiiiim_param_0];
	ld.param.f32 	%f10, [_Z21mandel_kernel_groupedffffPiiiim_param_1];
	ld.param.f32 	%f11, [_Z21mandel_kernel_groupedffffPiiiim_param_2];
	ld.param.f32 	%f12, [_Z21mandel_kernel_groupedffffPiiiim_param_3];
	ld.param.u64 	%rd3, [_Z21mandel_kernel_groupedffffPiiiim_param_4];
	ld.param.u32 	%r13, [_Z21mandel_kernel_groupedffffPiiiim_param_5];
	ld.param.u32 	%r15, [_Z21mandel_kernel_groupedffffPiiiim_param_6];
	ld.param.u32 	%r14, [_Z21mandel_kernel_groupedffffPiiiim_param_7];
	ld.param.u64 	%rd2, [_Z21mandel_kernel_groupedffffPiiiim_param_8];
	cvta.to.global.u64 	%rd1, %rd3;
	mov.u32 	%r16, %ctaid.y;
	mov.u32 	%r17, %nctaid.x;
	mov.u32 	%r18, %ctaid.x;
	mad.lo.s32 	%r19, %r16, %r17, %r18;
	mov.u32 	%r20, %ntid.x;
	mov.u32 	%r21, %ntid.y;
	mov.u32 	%r22, %tid.y;
	mov.u32 	%r23, %tid.x;
	mad.lo.s32 	%r24, %r19, %r21, %r22;
	mad.lo.s32 	%r34, %r24, %r20, %r23;
	mov.u32 	%r25, %nctaid.y;
	mul.lo.s32 	%r26, %r17, %r25;
	mul.lo.s32 	%r27, %r26, %r20;
	mul.lo.s32 	%r2, %r27, %r21;
	mul.lo.s32 	%r3, %r15, %r13;
	setp.ge.s32 	%p1, %r34, %r3;
	@%p1 bra 	$L__BB0_7;
	setp.gt.s32 	%p2, %r14, 0;
	@%p2 bra 	$L__BB0_2;
	bra.uni 	$L__BB0_6;
$L__BB0_2:
	div.s32 	%r6, %r34, %r13;
	mul.lo.s32 	%r33, %r6, %r13;
	sub.s32 	%r5, %r34, %r33;
	cvt.rn.f32.s32 	%f13, %r5;
	fma.rn.f32 	%f1, %f11, %f13, %f9;
	cvt.rn.f32.s32 	%f14, %r6;
	fma.rn.f32 	%f2, %f12, %f14, %f10;
	mov.b32 	%r35, 0;
	mov.f32 	%f18, %f2;
	mov.f32 	%f19, %f1;
$L__BB0_3:
	mul.f32 	%f5, %f19, %f19;
	mul.f32 	%f6, %f18, %f18;
	add.f32 	%f15, %f5, %f6;
	setp.gt.f32 	%p4, %f15, 0f40800000;
	mov.u32 	%r36, %r35;
	@%p4 bra 	$L__BB0_5;
	sub.f32 	%f16, %f5, %f6;
	add.f32 	%f17, %f19, %f19;
	add.f32 	%f19, %f1, %f16;
	fma.rn.f32 	%f18, %f17, %f18, %f2;
	add.s32 	%r35, %r35, 1;
	setp.ne.s32 	%p5, %r35, %r14;
	mov.u32 	%r36, %r14;
	@%p5 bra 	$L__BB0_3;
$L__BB0_5:
	cvt.s64.s32 	%rd8, %r6;
	mad.lo.s64 	%rd9, %rd2, %rd8, %rd1;
	mul.wide.s32 	%rd10, %r5, 4;
	add.s64 	%rd11, %rd9, %rd10;
	st.global.u32 	[%rd11], %r36;
	add.s32 	%r34, %r34, %r2;
	setp.lt.s32 	%p6, %r34, %r3;
	@%p6 bra 	$L__BB0_2;
	bra.uni 	$L__BB0_7;
$L__BB0_6:
	div.s32 	%r28, %r34, %r13;
	mul.lo.s32 	%r29, %r28, %r13;
	sub.s32 	%r30, %r34, %r29;
	cvt.s64.s32 	%rd4, %r28;
	mad.lo.s64 	%rd5, %rd2, %rd4, %rd1;
	mul.wide.s32 	%rd6, %r30, 4;
	add.s64 	%rd7, %rd5, %rd6;
	mov.b32 	%r31, 0;
	st.global.u32 	[%rd7], %r31;
	add.s32 	%r34, %r34, %r2;
	setp.lt.s32 	%p3, %r34, %r3;
	@%p3 bra 	$L__BB0_6;
$L__BB0_7:
	ret;

}


// ===== COMPILED SASS (sm_100) =====

	.target	sm_100

	.elftype	@"ET_EXEC"


//--------------------- .note.nv.tkinfo           --------------------------
	.section	.note.nv.tkinfo,"",@"SHT_NOTE"
	.sectionflags	@"SHF_NOTE_NV_TKINFO"
	.tkinfo
        /*0018*/ 	.word	0x00000002
        /*0030*/ 	.string	""
        /*0030*/ 	.string	"ptxas"
        /*0030*/ 	.string	"Cuda compilation tools, release 13.0, V13.0.88"
        /*0030*/ 	.string	"Build cuda_13.0.r13.0/compiler.36424714_0"
        /*0030*/ 	.string	"-arch sm_100 -m 64 "



//--------------------- .note.nv.cuinfo           --------------------------
	.section	.note.nv.cuinfo,"",@"SHT_NOTE"
	.sectionflags	@"SHF_NOTE_NV_CUINFO"
        /*0018*/ 	.short	0x0002
        /*001a*/ 	.short	0x0064
        /*001c*/ 	.short	0x0082
	.zero		2


//--------------------- .nv.info                  --------------------------
	.section	.nv.info,"",@"SHT_CUDA_INFO"
	.align	4


	//----- nvinfo : EIATTR_REGCOUNT
	.align		4
        /*0000*/ 	.byte	0x04, 0x2f
        /*0002*/ 	.short	(.L_1 - .L_0)
	.align		4
.L_0:
        /*0004*/ 	.word	index@(_Z21mandel_kernel_groupedffffPiiiim)
        /*0008*/ 	.word	0x00000012


	//----- nvinfo : EIATTR_FRAME_SIZE
	.align		4
.L_1:
        /*000c*/ 	.byte	0x04, 0x11
        /*000e*/ 	.short	(.L_3 - .L_2)
	.align		4
.L_2:
        /*0010*/ 	.word	index@(_Z21mandel_kernel_groupedffffPiiiim)
        /*0014*/ 	.word	0x00000000


	//----- nvinfo : EIATTR_MIN_STACK_SIZE
	.align		4
.L_3:
        /*0018*/ 	.byte	0x04, 0x12
        /*001a*/ 	.short	(.L_5 - .L_4)
	.align		4
.L_4:
        /*001c*/ 	.word	index@(_Z21mandel_kernel_groupedffffPiiiim)
        /*0020*/ 	.word	0x00000000
.L_5:


//--------------------- .nv.compat                --------------------------
	.section	.nv.compat,"",@"SHT_CUDA_COMPAT_INFO"
	.align	4
        /*0000*/ 	.byte	0x02, 0x09, 0x00, 0x00, 0x02, 0x02, 0x01, 0x00, 0x02, 0x05, 0x05, 0x00, 0x03, 0x07, 0x01, 0x01
        /*0010*/ 	.byte	0x02, 0x03, 0x00, 0x00, 0x02, 0x06, 0x01, 0x00, 0x04, 0x0b, 0x08, 0x00, 0x01, 0x00, 0x00, 0x00
        /*0020*/ 	.byte	0x00, 0x00, 0x00, 0x00


//--------------------- .nv.info._Z21mandel_kernel_groupedffffPiiiim --------------------------
	.section	.nv.info._Z21mandel_kernel_groupedffffPiiiim,"",@"SHT_CUDA_INFO"
	.sectionflags	@""
	.align	4


	//----- nvinfo : EIATTR_CUDA_API_VERSION
	.align		4
        /*0000*/ 	.byte	0x04, 0x37
        /*0002*/ 	.short	(.L_7 - .L_6)
.L_6:
        /*0004*/ 	.word	0x00000082


	//----- nvinfo : EIATTR_KPARAM_INFO
	.align		4
.L_7:
        /*0008*/ 	.byte	0x04, 0x17
        /*000a*/ 	.short	(.L_9 - .L_8)
.L_8:
        /*000c*/ 	.word	0x00000000
        /*0010*/ 	.short	0x0008
        /*0012*/ 	.short	0x0028
        /*0014*/ 	.byte	0x00, 0xf0, 0x21, 0x00


	//----- nvinfo : EIATTR_KPARAM_INFO
	.align		4
.L_9:
        /*0018*/ 	.byte	0x04, 0x17
        /*001a*/ 	.short	(.L_11 - .L_10)
.L_10:
        /*001c*/ 	.word	0x00000000
        /*0020*/ 	.short	0x0007
        /*0022*/ 	.short	0x0020
        /*0024*/ 	.byte	0x00, 0xf0, 0x11, 0x00


	//----- nvinfo : EIATTR_KPARAM_INFO
	.align		4
.L_11:
        /*0028*/ 	.byte	0x04, 0x17
        /*002a*/ 	.short	(.L_13 - .L_12)
.L_12:
        /*002c*/ 	.word	0x00000000
        /*0030*/ 	.short	0x0006
        /*0032*/ 	.short	0x001c
        /*0034*/ 	.byte	0x00, 0xf0, 0x11, 0x00


	//----- nvinfo : EIATTR_KPARAM_INFO
	.align		4
.L_13:
        /*0038*/ 	.byte	0x04, 0x17
        /*003a*/ 	.short	(.L_15 - .L_14)
.L_14:
        /*003c*/ 	.word	0x00000000
        /*0040*/ 	.short	0x0005
        /*0042*/ 	.short	0x0018
        /*0044*/ 	.byte	0x00, 0xf0, 0x11, 0x00


	//----- nvinfo : EIATTR_KPARAM_INFO
	.align		4
.L_15:
        /*0048*/ 	.byte	0x04, 0x17
        /*004a*/ 	.short	(.L_17 - .L_16)
.L_16:
        /*004c*/ 	.word	0x00000000
        /*0050*/ 	.short	0x0004
        /*0052*/ 	.short	0x0010
        /*0054*/ 	.byte	0x00, 0xf5, 0x21, 0x00


	//----- nvinfo : EIATTR_KPARAM_INFO
	.align		4
.L_17:
        /*0058*/ 	.byte	0x04, 0x17
        /*005a*/ 	.short	(.L_19 - .L_18)
.L_18:
        /*005c*/ 	.word	0x00000000
        /*0060*/ 	.short	0x0003
        /*0062*/ 	.short	0x000c
        /*0064*/ 	.byte	0x00, 0xf0, 0x11, 0x00


	//----- nvinfo : EIATTR_KPARAM_INFO
	.align		4
.L_19:
        /*0068*/ 	.byte	0x04, 0x17
        /*006a*/ 	.short	(.L_21 - .L_20)
.L_20:
        /*006c*/ 	.word	0x00000000
        /*0070*/ 	.short	0x0002
        /*0072*/ 	.short	0x0008
        /*0074*/ 	.byte	0x00, 0xf0, 0x11, 0x00


	//----- nvinfo : EIATTR_KPARAM_INFO
	.align		4
.L_21:
        /*0078*/ 	.byte	0x04, 0x17
        /*007a*/ 	.short	(.L_23 - .L_22)
.L_22:
        /*007c*/ 	.word	0x00000000
        /*0080*/ 	.short	0x0001
        /*0082*/ 	.short	0x0004
        /*0084*/ 	.byte	0x00, 0xf0, 0x11, 0x00


	//----- nvinfo : EIATTR_KPARAM_INFO
	.align		4
.L_23:
        /*0088*/ 	.byte	0x04, 0x17
        /*008a*/ 	.short	(.L_25 - .L_24)
.L_24:
        /*008c*/ 	.word	0x00000000
        /*0090*/ 	.short	0x0000
        /*0092*/ 	.short	0x0000
        /*0094*/ 	.byte	0x00, 0xf0, 0x11, 0x00


	//----- nvinfo : EIATTR_SPARSE_MMA_MASK
	.align		4
.L_25:
        /*0098*/ 	.byte	0x03, 0x50
        /*009a*/ 	.short	0x0000


	//----- nvinfo : EIATTR_MAXREG_COUNT
	.align		4
        /*009c*/ 	.byte	0x03, 0x1b
        /*009e*/ 	.short	0x00ff


	//----- nvinfo : EIATTR_MERCURY_ISA_VERSION
	.align		4
        /*00a0*/ 	.byte	0x03, 0x5f
        /*00a2*/ 	.short	0x0101


	//----- nvinfo : EIATTR_VRC_CTA_INIT_COUNT
	.align		4
        /*00a4*/ 	.byte	0x02, 0x4a
	.zero		1
	.zero		1


	//----- nvinfo : EIATTR_EXIT_INSTR_OFFSETS
	.align		4
        /*00a8*/ 	.byte	0x04, 0x1c
        /*00aa*/ 	.short	(.L_27 - .L_26)


	//   ....[0]....
.L_26:
        /*00ac*/ 	.word	0x00000120


	//   ....[1]....
        /*00b0*/ 	.word	0x00000400


	//   ....[2]....
        /*00b4*/ 	.word	0x00000820


	//----- nvinfo : EIATTR_CRS_STACK_SIZE
	.align		4
.L_27:
        /*00b8*/ 	.byte	0x04, 0x1e
        /*00ba*/ 	.short	(.L_29 - .L_28)
.L_28:
        /*00bc*/ 	.word	0x00000000


	//----- nvinfo : EIATTR_CBANK_PARAM_SIZE
	.align		4
.L_29:
        /*00c0*/ 	.byte	0x03, 0x19
        /*00c2*/ 	.short	0x0030


	//----- nvinfo : EIATTR_PARAM_CBANK
	.align		4
        /*00c4*/ 	.byte	0x04, 0x0a
        /*00c6*/ 	.short	(.L_31 - .L_30)
	.align		4
.L_30:
        /*00c8*/ 	.word	index@(.nv.constant0._Z21mandel_kernel_groupedffffPiiiim)
        /*00cc*/ 	.short	0x0380
        /*00ce*/ 	.short	0x0030


	//----- nvinfo : EIATTR_SW_WAR
	.align		4
.L_31:
        /*00d0*/ 	.byte	0x04, 0x36
        /*00d2*/ 	.short	(.L_33 - .L_32)
.L_32:
        /*00d4*/ 	.word	0x00000008
.L_33:


//--------------------- .nv.callgraph             --------------------------
	.section	.nv.callgraph,"",@"SHT_CUDA_CALLGRAPH"
	.align	4
	.sectionentsize	8
	.align		4
        /*0000*/ 	.word	0x00000000
	.align		4
        /*0004*/ 	.word	0xffffffff
	.align		4
        /*0008*/ 	.word	0x00000000
	.align		4
        /*000c*/ 	.word	0xfffffffe
	.align		4
        /*0010*/ 	.word	0x00000000
	.align		4
        /*0014*/ 	.word	0xfffffffd
	.align		4
        /*0018*/ 	.word	0x00000000
	.align		4
        /*001c*/ 	.word	0xfffffffc


//--------------------- .text._Z21mandel_kernel_groupedffffPiiiim --------------------------
	.section	.text._Z21mandel_kernel_groupedffffPiiiim,"ax",@progbits
	.align	128
        .global         _Z21mandel_kernel_groupedffffPiiiim
        .type           _Z21mandel_kernel_groupedffffPiiiim,@function
        .size           _Z21mandel_kernel_groupedffffPiiiim,(.L_x_6 - _Z21mandel_kernel_groupedffffPiiiim)
        .other          _Z21mandel_kernel_groupedffffPiiiim,@"STO_CUDA_ENTRY STV_DEFAULT"
_Z21mandel_kernel_groupedffffPiiiim:
.text._Z21mandel_kernel_groupedffffPiiiim:
[----:B------:R-:W-:Y:S01]  /*0000*/  LDC R1, c[0x0][0x37c] ;  /* 0x0000df00ff017b82 */ /* 0x000fe20000000800 */
[----:B------:R-:W0:Y:S07]  /*0010*/  S2R R3, SR_TID.Y ;  /* 0x0000000000037919 */ /* 0x000e2e0000002200 */
[----:B------:R-:W-:Y:S01]  /*0020*/  S2UR UR4, SR_CTAID.Y ;  /* 0x00000000000479c3 */ /* 0x000fe20000002600 */
[----:B------:R-:W1:Y:S01]  /*0030*/  LDCU UR5, c[0x0][0x370] ;  /* 0x00006e00ff0577ac */ /* 0x000e620008000800 */
[----:B------:R-:W2:Y:S01]  /*0040*/  S2R R5, SR_TID.X ;  /* 0x0000000000057919 */ /* 0x000ea20000002100 */
[----:B------:R-:W2:Y:S05]  /*0050*/  LDCU UR7, c[0x0][0x360] ;  /* 0x00006c00ff0777ac */ /* 0x000eaa0008000800 */
[----:B------:R-:W1:Y:S08]  /*0060*/  S2UR UR6, SR_CTAID.X ;  /* 0x00000000000679c3 */ /* 0x000e700000002500 */
[----:B------:R-:W0:Y:S01]  /*0070*/  LDC R4, c[0x0][0x364] ;  /* 0x0000d900ff047b82 */ /* 0x000e220000000800 */
[----:B------:R-:W3:Y:S07]  /*0080*/  LDCU UR8, c[0x0][0x374] ;  /* 0x00006e80ff0877ac */ /* 0x000eee0008000800 */
[----:B------:R-:W4:Y:S01]  /*0090*/  LDC.64 R6, c[0x0][0x398] ;  /* 0x0000e600ff067b82 */ /* 0x000f220000000a00 */
[----:B-1----:R-:W-:-:S06]  /*00a0*/  UIMAD UR4, UR4, UR5, UR6 ;  /* 0x00000005040472a4 */ /* 0x002fcc000f8e0206 */
[----:B0-----:R-:W-:Y:S01]  /*00b0*/  IMAD R2, R4, UR4, R3 ;  /* 0x0000000404027c24 */ /* 0x001fe2000f8e0203 */
[----:B---3--:R-:W-:-:S03]  /*00c0*/  UIMAD UR4, UR5, UR8, URZ ;  /* 0x00000008050472a4 */ /* 0x008fc6000f8e02ff */
[----:B--2---:R-:W-:Y:S01]  /*00d0*/  IMAD R3, R2, UR7, R5 ;  /* 0x0000000702037c24 */ /* 0x004fe2000f8e0205 */
[----:B------:R-:W-:Y:S01]  /*00e0*/  UIMAD UR4, UR4, UR7, URZ ;  /* 0x00000007040472a4 */ /* 0x000fe2000f8e02ff */
[----:B----4-:R-:W-:-:S05]  /*00f0*/  IMAD R0, R7, R6, RZ ;  /* 0x0000000607007224 */ /* 0x010fca00078e02ff */
[----:B------:R-:W-:Y:S01]  /*0100*/  IMAD R2, R4, UR4, RZ ;  /* 0x0000000404027c24 */ /* 0x000fe2000f8e02ff */
[----:B------:R-:W-:-:S13]  /*0110*/  ISETP.GE.AND P0, PT, R3, R0, PT ;  /* 0x000000000300720c */ /* 0x000fda0003f06270 */
[----:B------:R-:W-:Y:S05]  /*0120*/  @P0 EXIT ;  /* 0x000000000000094d */ /* 0x000fea0003800000 */
[----:B------:R-:W0:Y:S01]  /*0130*/  LDCU UR6, c[0x0][0x3a0] ;  /* 0x00007400ff0677ac */ /* 0x000e220008000800 */
[----:B------:R-:W1:Y:S01]  /*0140*/  LDCU.64 UR4, c[0x0][0x358] ;  /* 0x00006b00ff0477ac */ /* 0x000e620008000a00 */
[----:B------:R-:W2:Y:S01]  /*0150*/  LDCU UR7, c[0x0][0x3a0] ;  /* 0x00007400ff0777ac */ /* 0x000ea20008000800 */
[----:B0-----:R-:W-:-:S09]  /*0160*/  UISETP.GT.AND UP0, UPT, UR6, URZ, UPT ;  /* 0x000000ff0600728c */ /* 0x001fd2000bf04270 */
[----:B-12---:R-:W-:Y:S05]  /*0170*/  BRA.U UP0, `(.L_x_0) ;  /* 0x0000000100a47547 */ /* 0x006fea000b800000 */
[-C--:B------:R-:W-:Y:S01]  /*0180*/  IABS R7, R6.reuse ;  /* 0x0000000600077213 */ /* 0x080fe20000000000 */
[----:B------:R-:W0:Y:S01]  /*0190*/  LDC R8, c[0x0][0x398] ;  /* 0x0000e600ff087b82 */ /* 0x000e220000000800 */
[----:B------:R-:W-:Y:S01]  /*01a0*/  ISETP.NE.AND P0, PT, R6, RZ, PT ;  /* 0x000000ff0600720c */ /* 0x000fe20003f05270 */
[----:B------:R-:W1:Y:S01]  /*01b0*/  LDCU.64 UR6, c[0x0][0x3a8] ;  /* 0x00007500ff0677ac */ /* 0x000e620008000a00 */
[----:B------:R-:W2:Y:S01]  /*01c0*/  I2F.RP R9, R7 ;  /* 0x0000000700097306 */ /* 0x000ea20000209400 */
[----:B------:R-:W-:-:S04]  /*01d0*/  LOP3.LUT R6, RZ, R6, RZ, 0x33, !PT ;  /* 0x00000006ff067212 */ /* 0x000fc800078e33ff */
[----:B------:R-:W3:Y:S03]  /*01e0*/  LDC.64 R4, c[0x0][0x390] ;  /* 0x0000e400ff047b82 */ /* 0x000ee60000000a00 */
[----:B--2---:R-:W2:Y:S02]  /*01f0*/  MUFU.RCP R9, R9 ;  /* 0x0000000900097308 */ /* 0x004ea40000001000 */
[----:B--2---:R-:W-:-:S06]  /*0200*/  IADD3 R10, PT, PT, R9, 0xffffffe, RZ ;  /* 0x0ffffffe090a7810 */ /* 0x004fcc0007ffe0ff */
[----:B------:R2:W4:Y:S02]  /*0210*/  F2I.FTZ.U32.TRUNC.NTZ R11, R10 ;  /* 0x0000000a000b7305 */ /* 0x000524000021f000 */
[----:B--2---:R-:W-:Y:S02]  /*0220*/  HFMA2 R10, -RZ, RZ, 0, 0 ;  /* 0x00000000ff0a7431 */ /* 0x004fe400000001ff */
[----:B----4-:R-:W-:-:S04]  /*0230*/  IMAD.MOV R12, RZ, RZ, -R11 ;  /* 0x000000ffff0c7224 */ /* 0x010fc800078e0a0b */
[----:B------:R-:W-:-:S04]  /*0240*/  IMAD R13, R12, R7, RZ ;  /* 0x000000070c0d7224 */ /* 0x000fc800078e02ff */
[----:B01-3--:R-:W-:-:S07]  /*0250*/  IMAD.HI.U32 R9, R11, R13, R10 ;  /* 0x0000000d0b097227 */ /* 0x00bfce00078e000a */
.L_x_1:
[----:B------:R-:W-:Y:S02]  /*0260*/  IABS R12, R3 ;  /* 0x00000003000c7213 */ /* 0x000fe40000000000 */
[----:B------:R-:W-:-:S03]  /*0270*/  IABS R13, R8 ;  /* 0x00000008000d7213 */ /* 0x000fc60000000000 */
[----:B0-----:R-:W-:-:S04]  /*0280*/  IMAD.HI.U32 R10, R9, R12, RZ ;  /* 0x0000000c090a7227 */ /* 0x001fc800078e00ff */
[----:B------:R-:W-:-:S04]  /*0290*/  IMAD.MOV R11, RZ, RZ, -R10 ;  /* 0x000000ffff0b7224 */ /* 0x000fc800078e0a0a */
[----:B------:R-:W-:Y:S01]  /*02a0*/  IMAD R12, R13, R11, R12 ;  /* 0x0000000b0d0c7224 */ /* 0x000fe200078e020c */
[----:B------:R-:W-:-:S04]  /*02b0*/  LOP3.LUT R11, R3, R8, RZ, 0x3c, !PT ;  /* 0x00000008030b7212 */ /* 0x000fc800078e3cff */
[----:B------:R-:W-:Y:S02]  /*02c0*/  ISETP.GT.U32.AND P2, PT, R7, R12, PT ;  /* 0x0000000c0700720c */ /* 0x000fe40003f44070 */
[----:B------:R-:W-:-:S11]  /*02d0*/  ISETP.GE.AND P3, PT, R11, RZ, PT ;  /* 0x000000ff0b00720c */ /* 0x000fd60003f66270 */
[----:B------:R-:W-:Y:S01]  /*02e0*/  @!P2 IADD3 R12, PT, PT, R12, -R13, RZ ;  /* 0x8000000d0c0ca210 */ /* 0x000fe20007ffe0ff */
[----:B------:R-:W-:-:S03]  /*02f0*/  @!P2 VIADD R10, R10, 0x1 ;  /* 0x000000010a0aa836 */ /* 0x000fc60000000000 */
[----:B------:R-:W-:-:S13]  /*0300*/  ISETP.GE.U32.AND P1, PT, R12, R7, PT ;  /* 0x000000070c00720c */ /* 0x000fda0003f26070 */
[----:B------:R-:W-:-:S05]  /*0310*/  @P1 IADD3 R10, PT, PT, R10, 0x1, RZ ;  /* 0x000000010a0a1810 */ /* 0x000fca0007ffe0ff */
[----:B------:R-:W-:-:S05]  /*0320*/  @!P3 IMAD.MOV R10, RZ, RZ, -R10 ;  /* 0x000000ffff0ab224 */ /* 0x000fca00078e0a0a */
[----:B------:R-:W-:-:S04]  /*0330*/  SEL R13, R6, R10, !P0 ;  /* 0x0000000a060d7207 */ /* 0x000fc80004000000 */
[----:B------:R-:W-:-:S05]  /*0340*/  SHF.R.S32.HI R10, RZ, 0x1f, R13 ;  /* 0x0000001fff0a7819 */ /* 0x000fca000001140d */
[----:B------:R-:W-:Y:S02]  /*0350*/  IMAD R12, R10, UR6, RZ ;  /* 0x000000060a0c7c24 */ /* 0x000fe4000f8e02ff */
[----:B------:R-:W-:-:S04]  /*0360*/  IMAD.WIDE.U32 R10, R13, UR6, R4 ;  /* 0x000000060d0a7c25 */ /* 0x000fc8000f8e0004 */
[C---:B------:R-:W-:Y:S01]  /*0370*/  IMAD R15, R13.reuse, UR7, R12 ;  /* 0x000000070d0f7c24 */ /* 0x040fe2000f8e020c */
[----:B------:R-:W-:-:S03]  /*0380*/  IADD3 R13, PT, PT, -R13, RZ, RZ ;  /* 0x000000ff0d0d7210 */ /* 0x000fc60007ffe1ff */
[----:B------:R-:W-:Y:S02]  /*0390*/  IMAD.IADD R11, R11, 0x1, R15 ;  /* 0x000000010b0b7824 */ /* 0x000fe400078e020f */
[----:B------:R-:W-:Y:S01]  /*03a0*/  IMAD R13, R8, R13, R3 ;  /* 0x0000000d080d7224 */ /* 0x000fe200078e0203 */
[----:B------:R-:W-:-:S03]  /*03b0*/  IADD3 R3, PT, PT, R2, R3, RZ ;  /* 0x0000000302037210 */ /* 0x000fc60007ffe0ff */
[----:B------:R-:W-:Y:S01]  /*03c0*/  IMAD.WIDE R10, R13, 0x4, R10 ;  /* 0x000000040d0a7825 */ /* 0x000fe200078e020a */
[----:B------:R-:W-:-:S04]  /*03d0*/  ISETP.GE.AND P1, PT, R3, R0, PT ;  /* 0x000000000300720c */ /* 0x000fc80003f26270 */
[----:B------:R0:W-:Y:S09]  /*03e0*/  STG.E desc[UR4][R10.64], RZ ;  /* 0x000000ff0a007986 */ /* 0x0001f2000c101904 */
[----:B------:R-:W-:Y:S05]  /*03f0*/  @!P1 BRA `(.L_x_1) ;  /* 0xfffffffc00989947 */ /* 0x000fea000383ffff */
[----:B------:R-:W-:Y:S05]  /*0400*/  EXIT ;  /* 0x000000000000794d */ /* 0x000fea0003800000 */
.L_x_0:
[----:B0-----:R-:W0:Y:S01]  /*0410*/  LDC R6, c[0x0][0x398] ;  /* 0x0000e600ff067b82 */ /* 0x001e220000000800 */
[----:B------:R-:W-:Y:S01]  /*0420*/  IABS R10, R3 ;  /* 0x00000003000a7213 */ /* 0x000fe20000000000 */
[----:B------:R-:W-:Y:S06]  /*0430*/  BSSY.RECONVERGENT B0, `(.L_x_2) ;  /* 0x0000032000007945 */ /* 0x000fec0003800200 */
[----:B------:R-:W1:Y:S01]  /*0440*/  LDC R14, c[0x0][0x3a0] ;  /* 0x0000e800ff0e7b82 */ /* 0x000e620000000800 */
[----:B0-----:R-:W-:-:S04]  /*0450*/  IABS R9, R6 ;  /* 0x0000000600097213 */ /* 0x001fc80000000000 */
[----:B------:R-:W0:Y:S08]  /*0460*/  I2F.RP R7, R9 ;  /* 0x0000000900077306 */ /* 0x000e300000209400 */
[----:B0-----:R-:W0:Y:S02]  /*0470*/  MUFU.RCP R7, R7 ;  /* 0x0000000700077308 */ /* 0x001e240000001000 */
[----:B0-----:R-:W-:-:S06]  /*0480*/  VIADD R8, R7, 0xffffffe ;  /* 0x0ffffffe07087836 */ /* 0x001fcc0000000000 */
[----:B------:R-:W0:Y:S02]  /*0490*/  F2I.FTZ.U32.TRUNC.NTZ R5, R8 ;  /* 0x0000000800057305 */ /* 0x000e24000021f000 */
[----:B0-----:R-:W-:-:S05]  /*04a0*/  IADD3 R4, PT, PT, RZ, -R5, RZ ;  /* 0x80000005ff047210 */ /* 0x001fca0007ffe0ff */
[----:B------:R-:W-:Y:S02]  /*04b0*/  IMAD R11, R4, R9, RZ ;  /* 0x00000009040b7224 */ /* 0x000fe400078e02ff */
[----:B------:R-:W-:-:S04]  /*04c0*/  IMAD.MOV.U32 R4, RZ, RZ, RZ ;  /* 0x000000ffff047224 */ /* 0x000fc800078e00ff */
[----:B------:R-:W-:Y:S01]  /*04d0*/  IMAD.HI.U32 R5, R5, R11, R4 ;  /* 0x0000000b05057227 */ /* 0x000fe200078e0004 */
[----:B------:R-:W-:Y:S02]  /*04e0*/  MOV R4, R10 ;  /* 0x0000000a00047202 */ /* 0x000fe40000000f00 */
[----:B------:R-:W0:Y:S03]  /*04f0*/  LDC.64 R10, c[0x0][0x380] ;  /* 0x0000e000ff0a7b82 */ /* 0x000e260000000a00 */
[----:B------:R-:W-:-:S04]  /*0500*/  IMAD.HI.U32 R5, R5, R4, RZ ;  /* 0x0000000405057227 */ /* 0x000fc800078e00ff */
[----:B------:R-:W-:-:S04]  /*0510*/  IMAD.MOV R7, RZ, RZ, -R5 ;  /* 0x000000ffff077224 */ /* 0x000fc800078e0a05 */
[----:B------:R-:W-:-:S05]  /*0520*/  IMAD R4, R9, R7, R4 ;  /* 0x0000000709047224 */ /* 0x000fca00078e0204 */
[----:B------:R-:W-:-:S13]  /*0530*/  ISETP.GT.U32.AND P1, PT, R9, R4, PT ;  /* 0x000000040900720c */ /* 0x000fda0003f24070 */
[-C--:B------:R-:W-:Y:S01]  /*0540*/  @!P1 IADD3 R4, PT, PT, R4, -R9.reuse, RZ ;  /* 0x8000000904049210 */ /* 0x080fe20007ffe0ff */
[----:B------:R-:W-:Y:S01]  /*0550*/  @!P1 VIADD R5, R5, 0x1 ;  /* 0x0000000105059836 */ /* 0x000fe20000000000 */
[----:B------:R-:W-:Y:S02]  /*0560*/  ISETP.NE.AND P1, PT, R6, RZ, PT ;  /* 0x000000ff0600720c */ /* 0x000fe40003f25270 */
[----:B------:R-:W-:Y:S02]  /*0570*/  ISETP.GE.U32.AND P0, PT, R4, R9, PT ;  /* 0x000000090400720c */ /* 0x000fe40003f06070 */
[----:B------:R-:W-:Y:S01]  /*0580*/  LOP3.LUT R4, R3, R6, RZ, 0x3c, !PT ;  /* 0x0000000603047212 */ /* 0x000fe200078e3cff */
[----:B------:R-:W0:Y:S03]  /*0590*/  LDC.64 R8, c[0x0][0x388] ;  /* 0x0000e200ff087b82 */ /* 0x000e260000000a00 */
[----:B------:R-:W-:-:S07]  /*05a0*/  ISETP.GE.AND P2, PT, R4, RZ, PT ;  /* 0x000000ff0400720c */ /* 0x000fce0003f46270 */
[----:B------:R-:W-:-:S06]  /*05b0*/  @P0 IADD3 R5, PT, PT, R5, 0x1, RZ ;  /* 0x0000000105050810 */ /* 0x000fcc0007ffe0ff */
[----:B------:R-:W-:Y:S02]  /*05c0*/  @!P2 IADD3 R5, PT, PT, -R5, RZ, RZ ;  /* 0x000000ff0505a210 */ /* 0x000fe40007ffe1ff */
[----:B------:R-:W-:-:S05]  /*05d0*/  @!P1 LOP3.LUT R5, RZ, R6, RZ, 0x33, !PT ;  /* 0x00000006ff059212 */ /* 0x000fca00078e33ff */
[----:B------:R-:W-:-:S04]  /*05e0*/  IMAD.MOV R4, RZ, RZ, -R5 ;  /* 0x000000ffff047224 */ /* 0x000fc800078e0a05 */
[----:B------:R-:W-:Y:S01]  /*05f0*/  IMAD R4, R6, R4, R3 ;  /* 0x0000000406047224 */ /* 0x000fe200078e0203 */
[----:B------:R-:W-:-:S04]  /*0600*/  I2FP.F32.S32 R6, R5 ;  /* 0x0000000500067245 */ /* 0x000fc80000201400 */
[----:B------:R-:W-:Y:S01]  /*0610*/  I2FP.F32.S32 R7, R4 ;  /* 0x0000000400077245 */ /* 0x000fe20000201400 */
[----:B0-----:R-:W-:Y:S01]  /*0620*/  FFMA R13, R6, R9, R11 ;  /* 0x00000009060d7223 */ /* 0x001fe2000000000b */
[----:B------:R-:W-:-:S03]  /*0630*/  HFMA2 R6, -RZ, RZ, 0, 0 ;  /* 0x00000000ff067431 */ /* 0x000fc600000001ff */
[----:B------:R-:W-:Y:S01]  /*0640*/  FFMA R11, R7, R8, R10 ;  /* 0x00000008070b7223 */ /* 0x000fe2000000000a */
[----:B------:R-:W-:-:S03]  /*0650*/  MOV R7, R13 ;  /* 0x0000000d00077202 */ /* 0x000fc60000000f00 */
[----:B-1----:R-:W-:-:S07]  /*0660*/  IMAD.MOV.U32 R8, RZ, RZ, R11 ;  /* 0x000000ffff087224 */ /* 0x002fce00078e000b */
.L_x_4:
[----:B------:R-:W-:Y:S01]  /*0670*/  FMUL R12, R8, R8 ;  /* 0x00000008080c7220 */ /* 0x000fe20000400000 */
[----:B------:R-:W-:-:S04]  /*0680*/  FMUL R15, R7, R7 ;  /* 0x00000007070f7220 */ /* 0x000fc80000400000 */
[----:B------:R-:W-:-:S05]  /*0690*/  FADD R9, R12, R15 ;  /* 0x0000000f0c097221 */ /* 0x000fca0000000000 */
[----:B------:R-:W-:Y:S02]  /*06a0*/  FSETP.GT.AND P0, PT, R9, 4, PT ;  /* 0x408000000900780b */ /* 0x000fe40003f04000 */
[----:B------:R-:W-:-:S11]  /*06b0*/  MOV R9, R6 ;  /* 0x0000000600097202 */ /* 0x000fd60000000f00 */
[----:B------:R-:W-:Y:S05]  /*06c0*/  @P0 BRA `(.L_x_3) ;  /* 0x0000000000200947 */ /* 0x000fea0003800000 */
[----:B------:R-:W-:Y:S01]  /*06d0*/  IADD3 R6, PT, PT, R6, 0x1, RZ ;  /* 0x0000000106067810 */ /* 0x000fe20007ffe0ff */
[----:B------:R-:W-:Y:S01]  /*06e0*/  FADD R10, R8, R8 ;  /* 0x00000008080a7221 */ /* 0x000fe20000000000 */
[----:B------:R-:W-:Y:S02]  /*06f0*/  FADD R8, R12, -R15 ;  /* 0x8000000f0c087221 */ /* 0x000fe40000000000 */
[----:B------:R-:W-:Y:S01]  /*0700*/  ISETP.NE.AND P0, PT, R6, UR7, PT ;  /* 0x0000000706007c0c */ /* 0x000fe2000bf05270 */
[----:B------:R-:W-:Y:S01]  /*0710*/  FFMA R7, R10, R7, R13 ;  /* 0x000000070a077223 */ /* 0x000fe2000000000d */
[----:B------:R-:W-:-:S11]  /*0720*/  FADD R8, R11, R8 ;  /* 0x000000080b087221 */ /* 0x000fd60000000000 */
[----:B------:R-:W-:Y:S05]  /*0730*/  @P0 BRA `(.L_x_4) ;  /* 0xfffffffc00cc0947 */ /* 0x000fea000383ffff */
[----:B------:R-:W-:-:S07]  /*0740*/  IMAD.MOV.U32 R9, RZ, RZ, R14 ;  /* 0x000000ffff097224 */ /* 0x000fce00078e000e */
.L_x_3:
[----:B------:R-:W-:Y:S05]  /*0750*/  BSYNC.RECONVERGENT B0 ;  /* 0x0000000000007941 */ /* 0x000fea0003800200 */
.L_x_2:
[----:B------:R-:W0:Y:S01]  /*0760*/  LDC.64 R6, c[0x0][0x390] ;  /* 0x0000e400ff067b82 */ /* 0x000e220000000a00 */
[----:B------:R-:W1:Y:S01]  /*0770*/  LDCU.64 UR8, c[0x0][0x3a8] ;  /* 0x00007500ff0877ac */ /* 0x000e620008000a00 */
[----:B------:R-:W-:Y:S02]  /*0780*/  SHF.R.S32.HI R8, RZ, 0x1f, R5 ;  /* 0x0000001fff087819 */ /* 0x000fe40000011405 */
[----:B------:R-:W-:-:S04]  /*0790*/  IADD3 R3, PT, PT, R2, R3, RZ ;  /* 0x0000000302037210 */ /* 0x000fc80007ffe0ff */
[----:B------:R-:W-:Y:S01]  /*07a0*/  ISETP.GE.AND P0, PT, R3, R0, PT ;  /* 0x000000000300720c */ /* 0x000fe20003f06270 */
[----:B-1----:R-:W-:Y:S02]  /*07b0*/  IMAD R8, R8, UR8, RZ ;  /* 0x0000000808087c24 */ /* 0x002fe4000f8e02ff */
[----:B0-----:R-:W-:-:S04]  /*07c0*/  IMAD.WIDE.U32 R6, R5, UR8, R6 ;  /* 0x0000000805067c25 */ /* 0x001fc8000f8e0006 */
[----:B------:R-:W-:-:S05]  /*07d0*/  IMAD R5, R5, UR9, R8 ;  /* 0x0000000905057c24 */ /* 0x000fca000f8e0208 */
[----:B------:R-:W-:-:S03]  /*07e0*/  IADD3 R7, PT, PT, R7, R5, RZ ;  /* 0x0000000507077210 */ /* 0x000fc60007ffe0ff */
[----:B------:R-:W-:-:S05]  /*07f0*/  IMAD.WIDE R4, R4, 0x4, R6 ;  /* 0x0000000404047825 */ /* 0x000fca00078e0206 */
[----:B------:R0:W-:Y:S01]  /*0800*/  STG.E desc[UR4][R4.64], R9 ;  /* 0x0000000904007986 */ /* 0x0001e2000c101904 */
[----:B------:R-:W-:Y:S05]  /*0810*/  @!P0 BRA `(.L_x_0) ;  /* 0xfffffff800fc8947 */ /* 0x000fea000383ffff */
[----:B------:R-:W-:Y:S05]  /*0820*/  EXIT ;  /* 0x000000000000794d */ /* 0x000fea0003800000 */
.L_x_5:
[----:B------:R-:W-:-:S00]  /*0830*/  BRA `(.L_x_5) ;  /* 0xfffffffc00fc7947 */ /* 0x000fc0000383ffff */
[----:B------:R-:W-:-:S00]  /*0840*/  NOP ;  /* 0x0000000000007918 */ /* 0x000fc00000000000 */
        /* <DEDUP_REMOVED lines=11> */
.L_x_6:


//--------------------- .nv.shared.reserved.0     --------------------------
	.section	.nv.shared.reserved.0,"aw",@nobits
	.weak		__nv_reservedSMEM_offset_0_alias
	.size		__nv_reservedSMEM_offset_0_alias, 0, 64
	.other		__nv_reservedSMEM_offset_0_alias,@"STO_CUDA_RESERVED_SHARED STV_DEFAULT"
__nv_reservedSMEM_offset_0_alias:
	.zero		0
	.zero		64


//--------------------- .nv.constant0._Z21mandel_kernel_groupedffffPiiiim --------------------------
	.section	.nv.constant0._Z21mandel_kernel_groupedffffPiiiim,"a",@progbits
	.sectionflags	@""
	.align	4
.nv.constant0._Z21mandel_kernel_groupedffffPiiiim:
	.zero		944


//--------------------- SYMBOLS --------------------------

	.type		.nv.reservedSmem.offset0,@object
	.size		.nv.reservedSmem.offset0,0x4
